	.headerflags	@"EF_CUDA_TEXMODE_UNIFIED EF_CUDA_64BIT_ADDRESS EF_CUDA_ACCELERATORS EF_CUDA_SM90 EF_CUDA_VIRTUAL_SM(EF_CUDA_SM90)"
	.elftype	@"ET_EXEC"


//--------------------- .nv.info                  --------------------------
	.section	.nv.info,"",@"SHT_CUDA_INFO"
	.align	4


	//----- nvinfo : EIATTR_REGCOUNT
	.align		4
        /*0000*/ 	.byte	0x04, 0x2f
        /*0002*/ 	.short	(.L_1 - .L_0)
	.align		4
.L_0:
        /*0004*/ 	.word	index@(triton_poi_fused_add_4)
        /*0008*/ 	.word	0x00000010


	//----- nvinfo : EIATTR_MIN_STACK_SIZE
	.align		4
.L_1:
        /*000c*/ 	.byte	0x04, 0x12
        /*000e*/ 	.short	(.L_3 - .L_2)
	.align		4
.L_2:
        /*0010*/ 	.word	index@(triton_poi_fused_add_4)
        /*0014*/ 	.word	0x00000000


	//----- nvinfo : EIATTR_FRAME_SIZE
	.align		4
.L_3:
        /*0018*/ 	.byte	0x04, 0x11
        /*001a*/ 	.short	(.L_5 - .L_4)
	.align		4
.L_4:
        /*001c*/ 	.word	index@(triton_poi_fused_add_4)
        /*0020*/ 	.word	0x00000000


	//----- nvinfo : EIATTR_MIN_STACK_SIZE
	.align		4
.L_5:
        /*0024*/ 	.byte	0x04, 0x12
        /*0026*/ 	.short	(.L_7 - .L_6)
	.align		4
.L_6:
        /*0028*/ 	.word	index@(triton_poi_fused_add_4)
        /*002c*/ 	.word	0x00000000
.L_7:


//--------------------- .nv.info.triton_poi_fused_add_4 --------------------------
	.section	.nv.info.triton_poi_fused_add_4,"",@"SHT_CUDA_INFO"
	.sectionflags	@""
	.align	4


	//----- nvinfo : EIATTR_CUDA_API_VERSION
	.align		4
        /*0000*/ 	.byte	0x04, 0x37
        /*0002*/ 	.short	(.L_9 - .L_8)
.L_8:
        /*0004*/ 	.word	0x0000007c


	//----- nvinfo : EIATTR_KPARAM_INFO
	.align		4
.L_9:
        /*0008*/ 	.byte	0x04, 0x17
        /*000a*/ 	.short	(.L_11 - .L_10)
.L_10:
        /*000c*/ 	.word	0x00000000
        /*0010*/ 	.short	0x0004
        /*0012*/ 	.short	0x001c
        /*0014*/ 	.byte	0x00, 0xf0, 0x11, 0x00


	//----- nvinfo : EIATTR_KPARAM_INFO
	.align		4
.L_11:
        /*0018*/ 	.byte	0x04, 0x17
        /*001a*/ 	.short	(.L_13 - .L_12)
.L_12:
        /*001c*/ 	.word	0x00000000
        /*0020*/ 	.short	0x0003
        /*0022*/ 	.short	0x0018
        /*0024*/ 	.byte	0x00, 0xf0, 0x11, 0x00


	//----- nvinfo : EIATTR_KPARAM_INFO
	.align		4
.L_13:
        /*0028*/ 	.byte	0x04, 0x17
        /*002a*/ 	.short	(.L_15 - .L_14)
.L_14:
        /*002c*/ 	.word	0x00000000
        /*0030*/ 	.short	0x0002
        /*0032*/ 	.short	0x0010
        /*0034*/ 	.byte	0x00, 0xf4, 0x21, 0x00


	//----- nvinfo : EIATTR_KPARAM_INFO
	.align		4
.L_15:
        /*0038*/ 	.byte	0x04, 0x17
        /*003a*/ 	.short	(.L_17 - .L_16)
.L_16:
        /*003c*/ 	.word	0x00000000
        /*0040*/ 	.short	0x0001
        /*0042*/ 	.short	0x0008
        /*0044*/ 	.byte	0x00, 0xf4, 0x21, 0x00


	//----- nvinfo : EIATTR_KPARAM_INFO
	.align		4
.L_17:
        /*0048*/ 	.byte	0x04, 0x17
        /*004a*/ 	.short	(.L_19 - .L_18)
.L_18:
        /*004c*/ 	.word	0x00000000
        /*0050*/ 	.short	0x0000
        /*0052*/ 	.short	0x0000
        /*0054*/ 	.byte	0x00, 0xf4, 0x21, 0x00


	//----- nvinfo : EIATTR_SPARSE_MMA_MASK
	.align		4
.L_19:
        /*0058*/ 	.byte	0x03, 0x50
        /*005a*/ 	.short	0x0000


	//----- nvinfo : EIATTR_MAXREG_COUNT
	.align		4
        /*005c*/ 	.byte	0x03, 0x1b
        /*005e*/ 	.short	0x00ff


	//----- nvinfo : EIATTR_EXIT_INSTR_OFFSETS
	.align		4
        /*0060*/ 	.byte	0x04, 0x1c
        /*0062*/ 	.short	(.L_21 - .L_20)


	//   ....[0]....
.L_20:
        /*0064*/ 	.word	0x00000360


	//   ....[1]....
        /*0068*/ 	.word	0x000003c0


	//----- nvinfo : EIATTR_REQNTID
	.align		4
.L_21:
        /*006c*/ 	.byte	0x04, 0x10
        /*006e*/ 	.short	(.L_23 - .L_22)
.L_22:
        /*0070*/ 	.word	0x00000020
        /*0074*/ 	.word	0x00000001
        /*0078*/ 	.word	0x00000001


	//----- nvinfo : EIATTR_CBANK_PARAM_SIZE
	.align		4
.L_23:
        /*007c*/ 	.byte	0x03, 0x19
        /*007e*/ 	.short	0x0020


	//----- nvinfo : EIATTR_PARAM_CBANK
	.align		4
        /*0080*/ 	.byte	0x04, 0x0a
        /*0082*/ 	.short	(.L_25 - .L_24)
	.align		4
.L_24:
        /*0084*/ 	.word	index@(.nv.constant0.triton_poi_fused_add_4)
        /*0088*/ 	.short	0x0210
        /*008a*/ 	.short	0x0020


	//----- nvinfo : EIATTR_SW_WAR
	.align		4
.L_25:
        /*008c*/ 	.byte	0x04, 0x36
        /*008e*/ 	.short	(.L_27 - .L_26)
.L_26:
        /*0090*/ 	.word	0x00000008
.L_27:


//--------------------- .nv.callgraph             --------------------------
	.section	.nv.callgraph,"",@"SHT_CUDA_CALLGRAPH"
	.align	4
	.sectionentsize	8
	.align		4
        /*0000*/ 	.word	0x00000000
	.align		4
        /*0004*/ 	.word	0xffffffff
	.align		4
        /*0008*/ 	.word	0x00000000
	.align		4
        /*000c*/ 	.word	0xfffffffe
	.align		4
        /*0010*/ 	.word	0x00000000
	.align		4
        /*0014*/ 	.word	0xfffffffd
	.align		4
        /*0018*/ 	.word	0x00000000
	.align		4
        /*001c*/ 	.word	0xfffffffc


//--------------------- .text.triton_poi_fused_add_4 --------------------------
	.section	.text.triton_poi_fused_add_4,"ax",@progbits
	.sectionflags	@"SHF_BARRIERS=1"
	.align	128
        .global         triton_poi_fused_add_4
        .type           triton_poi_fused_add_4,@function
        .size           triton_poi_fused_add_4,(.L_x_1 - triton_poi_fused_add_4)
        .other          triton_poi_fused_add_4,@"STO_CUDA_ENTRY STV_DEFAULT"
triton_poi_fused_add_4:
.text.triton_poi_fused_add_4:
[----:B------:R-:W0:Y:S02]  /*0000*/  LDC R1, c[0x0][0x28] ;  /* 0x00000a00ff017b82 */ /* 0x000e240000000800 */
[----:B------:R-:W1:Y:S01]  /*0010*/  S2R R0, SR_CTAID.Y ;  /* 0x0000000000007919 */ /* 0x000e620000002600 */
[----:B------:R-:W2:Y:S01]  /*0020*/  LDC.64 R2, c[0x0][0x210] ;  /* 0x00008400ff027b82 */ /* 0x000ea20000000a00 */
[----:B------:R-:W-:Y:S01]  /*0030*/  ULDC.64 UR6, c[0x0][0x208] ;  /* 0x0000820000067ab9 */ /* 0x000fe20000000a00 */
[----:B------:R-:W3:Y:S01]  /*0040*/  S2R R13, SR_TID.X ;  /* 0x00000000000d7919 */ /* 0x000ee20000002100 */
[----:B------:R-:W4:Y:S01]  /*0050*/  S2R R8, SR_CTAID.X ;  /* 0x0000000000087919 */ /* 0x000f220000002500 */
[----:B-1----:R-:W-:Y:S01]  /*0060*/  IMAD.SHL.U32 R0, R0, 0x2, RZ ;  /* 0x0000000200007824 */ /* 0x002fe200078e00ff */
[----:B---3--:R-:W-:Y:S02]  /*0070*/  LOP3.LUT R4, R13, 0x10, RZ, 0xc0, !PT ;  /* 0x000000100d047812 */ /* 0x008fe400078ec0ff */
[----:B------:R-:W-:Y:S02]  /*0080*/  SHF.R.U32.HI R6, RZ, 0x1, R13 ;  /* 0x00000001ff067819 */ /* 0x000fe4000001160d */
[----:B------:R-:W-:Y:S01]  /*0090*/  LOP3.LUT R7, R0, 0x1, R13, 0xf8, !PT ;  /* 0x0000000100077812 */ /* 0x000fe200078ef80d */
[----:B----4-:R-:W-:Y:S01]  /*00a0*/  IMAD.SHL.U32 R8, R8, 0x10, RZ ;  /* 0x0000001008087824 */ /* 0x010fe200078e00ff */
[----:B------:R-:W-:-:S02]  /*00b0*/  SHF.R.U32.HI R9, RZ, 0x1, R4 ;  /* 0x00000001ff097819 */ /* 0x000fc40000011604 */
[----:B------:R-:W-:Y:S01]  /*00c0*/  SGXT.U32 R6, R6, 0x3 ;  /* 0x000000030606781a */ /* 0x000fe20000000000 */
[----:B------:R-:W1:Y:S01]  /*00d0*/  LDC.64 R4, c[0x0][0x218] ;  /* 0x00008600ff047b82 */ /* 0x000e620000000a00 */
[----:B------:R-:W-:Y:S02]  /*00e0*/  LEA.HI R10, R7, R7, RZ, 0x1 ;  /* 0x00000007070a7211 */ /* 0x000fe400078f08ff */
[----:B------:R-:W-:Y:S02]  /*00f0*/  LOP3.LUT R9, R6, R9, RZ, 0xfc, !PT ;  /* 0x0000000906097212 */ /* 0x000fe400078efcff */
[C---:B------:R-:W-:Y:S01]  /*0100*/  LOP3.LUT R12, R10.reuse, 0xfffffffe, RZ, 0xc0, !PT ;  /* 0xfffffffe0a0c7812 */ /* 0x040fe200078ec0ff */
[----:B------:R-:W-:Y:S01]  /*0110*/  IMAD.SHL.U32 R10, R10, 0x10, RZ ;  /* 0x000000100a0a7824 */ /* 0x000fe200078e00ff */
[----:B------:R-:W-:Y:S02]  /*0120*/  LOP3.LUT R6, R9, R8, RZ, 0xfc, !PT ;  /* 0x0000000809067212 */ /* 0x000fe400078efcff */
[C---:B------:R-:W-:Y:S01]  /*0130*/  ISETP.GE.AND P1, PT, R7.reuse, 0x8, PT ;  /* 0x000000080700780c */ /* 0x040fe20003f26270 */
[----:B------:R-:W-:Y:S01]  /*0140*/  IMAD.IADD R11, R7, 0x1, -R12 ;  /* 0x00000001070b7824 */ /* 0x000fe200078e0a0c */
[----:B------:R-:W-:-:S02]  /*0150*/  ISETP.GE.AND P0, PT, R6, 0x10, PT ;  /* 0x000000100600780c */ /* 0x000fc40003f06270 */
[----:B------:R-:W-:Y:S01]  /*0160*/  LOP3.LUT R10, R10, 0xffffffe0, RZ, 0xc0, !PT ;  /* 0xffffffe00a0a7812 */ /* 0x000fe200078ec0ff */
[----:B------:R-:W-:Y:S01]  /*0170*/  IMAD R11, R6, 0x2, R11 ;  /* 0x00000002060b7824 */ /* 0x000fe200078e020b */
[----:B------:R-:W-:-:S03]  /*0180*/  ISETP.LT.AND P0, PT, R7, 0x8, !P0 ;  /* 0x000000080700780c */ /* 0x000fc60004701270 */
[----:B------:R-:W-:-:S04]  /*0190*/  IMAD.IADD R11, R11, 0x1, R10 ;  /* 0x000000010b0b7824 */ /* 0x000fc800078e020a */
[----:B--2---:R-:W-:Y:S01]  /*01a0*/  IMAD.WIDE R2, R11, 0x4, R2 ;  /* 0x000000040b027825 */ /* 0x004fe200078e0202 */
[----:B------:R-:W-:-:S03]  /*01b0*/  CS2R R10, SRZ ;  /* 0x00000000000a7805 */ /* 0x000fc6000001ff00 */
[----:B-1----:R-:W-:-:S03]  /*01c0*/  IMAD.WIDE R4, R7, 0x4, R4 ;  /* 0x0000000407047825 */ /* 0x002fc600078e0204 */
[----:B------:R1:W2:Y:S04]  /*01d0*/  @P0 LDG.E.EL R10, desc[UR6][R2.64] ;  /* 0x00000006020a0981 */ /* 0x0002a8000c2e1900 */
[----:B------:R-:W2:Y:S01]  /*01e0*/  @!P1 LDG.E.EL R11, desc[UR6][R4.64] ;  /* 0x00000006040b9981 */ /* 0x000ea2000c2e1900 */
[----:B------:R-:W3:Y:S01]  /*01f0*/  S2UR UR5, SR_CgaCtaId ;  /* 0x00000000000579c3 */ /* 0x000ee20000008800 */
[----:B------:R-:W-:Y:S01]  /*0200*/  LOP3.LUT R6, R13, 0x1, RZ, 0xc0, !PT ;  /* 0x000000010d067812 */ /* 0x000fe200078ec0ff */
[----:B------:R-:W-:Y:S01]  /*0210*/  UMOV UR4, 0x400 ;  /* 0x0000040000047882 */ /* 0x000fe20000000000 */
[----:B------:R-:W-:-:S03]  /*0220*/  IMAD.SHL.U32 R9, R9, 0x4, RZ ;  /* 0x0000000409097824 */ /* 0x000fc600078e00ff */
[----:B------:R-:W-:-:S05]  /*0230*/  IMAD.SHL.U32 R12, R6, 0x40, RZ ;  /* 0x00000040060c7824 */ /* 0x000fca00078e00ff */
[----:B------:R-:W-:Y:S01]  /*0240*/  LOP3.LUT R9, R12, R9, RZ, 0xfc, !PT ;  /* 0x000000090c097212 */ /* 0x000fe200078efcff */
[----:B---3--:R-:W-:-:S06]  /*0250*/  UPRMT UR4, UR5, 0x654, UR4 ;  /* 0x0000065405047896 */ /* 0x008fcc0008000004 */
[----:B------:R-:W-:-:S05]  /*0260*/  LEA R6, R6, UR4, 0x2 ;  /* 0x0000000406067c11 */ /* 0x000fca000f8e10ff */
[----:B------:R-:W-:Y:S01]  /*0270*/  IMAD.IADD R9, R6, 0x1, R9 ;  /* 0x0000000106097824 */ /* 0x000fe200078e0209 */
[--C-:B------:R-:W-:Y:S02]  /*0280*/  SHF.R.U32.HI R7, RZ, 0x4, R13.reuse ;  /* 0x00000004ff077819 */ /* 0x100fe4000001160d */
[----:B------:R-:W-:Y:S02]  /*0290*/  LOP3.LUT R8, R8, 0xf, R13, 0xf8, !PT ;  /* 0x0000000f08087812 */ /* 0x000fe400078ef80d */
[----:B------:R-:W-:Y:S02]  /*02a0*/  SGXT.U32 R7, R7, 0x1 ;  /* 0x000000010707781a */ /* 0x000fe40000000000 */
[----:B------:R-:W-:Y:S02]  /*02b0*/  ISETP.GE.AND P0, PT, R8, 0x10, PT ;  /* 0x000000100800780c */ /* 0x000fe40003f06270 */
[----:B------:R-:W-:Y:S02]  /*02c0*/  LOP3.LUT R7, R0, R7, RZ, 0xfc, !PT ;  /* 0x0000000700077212 */ /* 0x000fe400078efcff */
[----:B-1----:R-:W-:-:S02]  /*02d0*/  SHF.R.U32.HI R2, RZ, 0x2, R13 ;  /* 0x00000002ff027819 */ /* 0x002fc4000001160d */
[----:B------:R-:W-:Y:S02]  /*02e0*/  ISETP.LT.AND P0, PT, R7, 0x8, !P0 ;  /* 0x000000080700780c */ /* 0x000fe40004701270 */
[----:B------:R-:W-:Y:S02]  /*02f0*/  LOP3.LUT R2, R2, 0x4, RZ, 0xc0, !PT ;  /* 0x0000000402027812 */ /* 0x000fe400078ec0ff */
[----:B------:R-:W-:-:S03]  /*0300*/  LOP3.LUT R0, R13, 0x1f, RZ, 0xc0, !PT ;  /* 0x0000001f0d007812 */ /* 0x000fc600078ec0ff */
[----:B------:R-:W-:-:S04]  /*0310*/  VIADD R3, R2, UR4 ;  /* 0x0000000402037c36 */ /* 0x000fc80008000000 */
[----:B------:R-:W-:Y:S02]  /*0320*/  IMAD R0, R0, 0x4, R3 ;  /* 0x0000000400007824 */ /* 0x000fe400078e0203 */
[----:B--2---:R-:W-:-:S05]  /*0330*/  FADD R10, R11, R10 ;  /* 0x0000000a0b0a7221 */ /* 0x004fca0000000000 */
[----:B------:R1:W-:Y:S01]  /*0340*/  STS [R9], R10 ;  /* 0x0000000a09007388 */ /* 0x0003e20000000800 */
[----:B------:R-:W-:Y:S06]  /*0350*/  BAR.SYNC.DEFER_BLOCKING 0x0 ;  /* 0x0000000000007b1d */ /* 0x000fec0000010000 */
[----:B-1----:R-:W-:Y:S05]  /*0360*/  @!P0 EXIT ;  /* 0x000000000000894d */ /* 0x002fea0003800000 */
[----:B------:R-:W0:Y:S01]  /*0370*/  LDS R5, [R0] ;  /* 0x0000000000057984 */ /* 0x000e220000000800 */
[----:B------:R-:W1:Y:S01]  /*0380*/  LDC.64 R2, c[0x0][0x220] ;  /* 0x00008800ff027b82 */ /* 0x000e620000000a00 */
[----:B------:R-:W-:-:S04]  /*0390*/  IMAD R7, R7, 0x10, R8 ;  /* 0x0000001007077824 */ /* 0x000fc800078e0208 */
[----:B-1----:R-:W-:-:S05]  /*03a0*/  IMAD.WIDE R2, R7, 0x4, R2 ;  /* 0x0000000407027825 */ /* 0x002fca00078e0202 */
[----:B0-----:R-:W-:Y:S01]  /*03b0*/  STG.E desc[UR6][R2.64], R5 ;  /* 0x0000000502007986 */ /* 0x001fe2000c101906 */
[----:B------:R-:W-:Y:S05]  /*03c0*/  EXIT ;  /* 0x000000000000794d */ /* 0x000fea0003800000 */
.L_x_0:
[----:B------:R-:W-:-:S00]  /*03d0*/  BRA `(.L_x_0) ;  /* 0xfffffffc00fc7947 */ /* 0x000fc0000383ffff */
[----:B------:R-:W-:-:S00]  /*03e0*/  NOP ;  /* 0x0000000000007918 */ /* 0x000fc00000000000 */
        /* <DEDUP_REMOVED lines=9> */
.L_x_1:


//--------------------- .nv.shared.triton_poi_fused_add_4 --------------------------
	.section	.nv.shared.triton_poi_fused_add_4,"aw",@nobits
	.sectionflags	@""
	.align	16
	.zero		1024


//--------------------- .nv.constant0.triton_poi_fused_add_4 --------------------------
	.section	.nv.constant0.triton_poi_fused_add_4,"a",@progbits
	.sectionflags	@""
	.align	4
.nv.constant0.triton_poi_fused_add_4:
	.zero		560
